//
// Generated by NVIDIA NVVM Compiler
//
// Compiler Build ID: CL-36424714
// Cuda compilation tools, release 13.0, V13.0.88
// Based on NVVM 20.0.0
//

.version 9.0
.target sm_100
.address_size 64

	// .globl	_Z8searcherPKiPiPm

.visible .entry _Z8searcherPKiPiPm(
	.param .u64 .ptr .align 1 _Z8searcherPKiPiPm_param_0,
	.param .u64 .ptr .align 1 _Z8searcherPKiPiPm_param_1,
	.param .u64 .ptr .align 1 _Z8searcherPKiPiPm_param_2
)
{
	.local .align 8 .b8 	__local_depot0[264];
	.reg .b64 	%SP;
	.reg .b64 	%SPL;
	.reg .pred 	%p<78>;
	.reg .b32 	%r<328>;
	.reg .b64 	%rd<180>;

	mov.u64 	%SPL, __local_depot0;
	ld.param.u64 	%rd18, [_Z8searcherPKiPiPm_param_0];
	cvta.to.global.u64 	%rd1, %rd18;
	add.u64 	%rd2, %SPL, 0;
	mov.u32 	%r82, %tid.x;
	mov.u32 	%r83, %ctaid.x;
	mov.u32 	%r84, %ntid.x;
	mad.lo.s32 	%r85, %r83, %r84, %r82;
	mov.b32 	%r86, 1;
	st.local.v2.u32 	[%rd2+48], {%r86, %r86};
	st.local.v2.u32 	[%rd2+56], {%r86, %r86};
	st.local.v2.u32 	[%rd2+64], {%r86, %r86};
	st.local.v2.u32 	[%rd2+72], {%r86, %r86};
	st.local.v2.u32 	[%rd2+80], {%r86, %r86};
	st.local.v2.u32 	[%rd2+88], {%r86, %r86};
	st.local.v2.u32 	[%rd2+96], {%r86, %r86};
	st.local.v2.u32 	[%rd2+104], {%r86, %r86};
	st.local.v2.u32 	[%rd2+112], {%r86, %r86};
	st.local.v2.u32 	[%rd2+120], {%r86, %r86};
	st.local.v2.u32 	[%rd2+128], {%r86, %r86};
	st.local.v2.u32 	[%rd2+136], {%r86, %r86};
	st.local.v2.u32 	[%rd2+144], {%r86, %r86};
	st.local.v2.u32 	[%rd2+152], {%r86, %r86};
	st.local.v2.u32 	[%rd2+160], {%r86, %r86};
	st.local.v2.u32 	[%rd2+168], {%r86, %r86};
	st.local.v2.u32 	[%rd2+176], {%r86, %r86};
	st.local.v2.u32 	[%rd2+184], {%r86, %r86};
	st.local.v2.u32 	[%rd2+192], {%r86, %r86};
	st.local.v2.u32 	[%rd2+200], {%r86, %r86};
	st.local.v2.u32 	[%rd2+208], {%r86, %r86};
	st.local.v2.u32 	[%rd2+216], {%r86, %r86};
	st.local.v2.u32 	[%rd2+224], {%r86, %r86};
	st.local.v2.u32 	[%rd2+232], {%r86, %r86};
	st.local.v2.u32 	[%rd2+240], {%r86, %r86};
	st.local.v2.u32 	[%rd2+248], {%r86, %r86};
	st.local.v2.u32 	[%rd2+256], {%r86, %r86};
	mov.b32 	%r87, 5;
	mov.b32 	%r88, 25;
	st.local.v2.u32 	[%rd2], {%r88, %r87};
	mov.b32 	%r89, 3;
	st.local.v2.u32 	[%rd2+8], {%r86, %r89};
	mov.b32 	%r90, 7;
	mov.b32 	%r91, 4;
	st.local.v2.u32 	[%rd2+16], {%r91, %r90};
	mov.b32 	%r92, 2;
	mov.b32 	%r93, 9;
	st.local.v2.u32 	[%rd2+24], {%r93, %r92};
	mov.b32 	%r94, 8;
	mov.b32 	%r95, 10;
	st.local.v2.u32 	[%rd2+32], {%r95, %r94};
	add.s32 	%r96, %r85, -1;
	shr.s32 	%r97, %r96, 31;
	shr.u32 	%r98, %r97, 26;
	add.s32 	%r99, %r96, %r98;
	shr.s32 	%r100, %r99, 6;
	add.s32 	%r1, %r100, 1;
	and.b32  	%r101, %r99, -64;
	sub.s32 	%r102, %r96, %r101;
	add.s32 	%r2, %r102, 1;
	st.local.v2.u32 	[%rd2+40], {%r1, %r2};
	mov.b64 	%rd175, 1;
	mov.u64 	%rd179, %rd175;
$L__BB0_1:
	setp.eq.s64 	%p1, %rd179, 1;
	selp.b64 	%rd5, 2, %rd179, %p1;
	cvt.u32.u64 	%r324, %rd5;
	setp.gt.s32 	%p2, %r324, 66;
	@%p2 bra 	$L__BB0_10;
$L__BB0_2:
	setp.lt.s32 	%p3, %r324, 2;
	@%p3 bra 	$L__BB0_9;
	add.s32 	%r104, %r324, -1;
	mul.wide.u32 	%rd20, %r104, 4;
	add.s64 	%rd6, %rd2, %rd20;
	ld.local.u32 	%r5, [%rd6];
	neg.s32 	%r327, %r324;
	mul.lo.s32 	%r105, %r5, 4224;
	mad.lo.s32 	%r106, %r324, 270336, %r105;
	add.s32 	%r325, %r106, -274561;
	mov.b32 	%r326, 0;
	bra.uni 	$L__BB0_5;
$L__BB0_4:
	add.s32 	%r327, %r327, 1;
	add.s32 	%r325, %r325, 64;
	setp.eq.s32 	%p5, %r327, -1;
	@%p5 bra 	$L__BB0_9;
$L__BB0_5:
	add.s32 	%r326, %r326, 1;
	mul.wide.s32 	%rd21, %r326, 4;
	add.s64 	%rd22, %rd2, %rd21;
	ld.local.u32 	%r107, [%rd22+-4];
	add.s32 	%r108, %r325, %r107;
	mul.wide.s32 	%rd23, %r108, 4;
	add.s64 	%rd24, %rd1, %rd23;
	ld.global.u32 	%r109, [%rd24];
	setp.ne.s32 	%p4, %r109, 0;
	@%p4 bra 	$L__BB0_4;
	add.s32 	%r110, %r5, 1;
	st.local.u32 	[%rd6], %r110;
	cvt.u64.u32 	%rd179, %r324;
	setp.ne.s32 	%p7, %r110, 65;
	@%p7 bra 	$L__BB0_10;
	shl.b64 	%rd25, %rd179, 2;
	add.s64 	%rd26, %rd2, %rd25;
	add.s64 	%rd177, %rd26, -4;
	mov.u64 	%rd178, %rd179;
$L__BB0_8:
	add.s64 	%rd179, %rd178, -1;
	mov.b32 	%r111, 1;
	st.local.u32 	[%rd177], %r111;
	shl.b64 	%rd27, %rd178, 2;
	add.s64 	%rd28, %rd2, %rd27;
	add.s64 	%rd177, %rd28, -8;
	ld.local.u32 	%r112, [%rd28+-8];
	add.s32 	%r113, %r112, 1;
	st.local.u32 	[%rd28+-8], %r113;
	setp.eq.s32 	%p8, %r113, 65;
	mov.u64 	%rd178, %rd179;
	@%p8 bra 	$L__BB0_8;
	bra.uni 	$L__BB0_10;
$L__BB0_9:
	add.s32 	%r324, %r324, 1;
	setp.ne.s32 	%p6, %r324, 67;
	mov.u64 	%rd179, %rd5;
	@%p6 bra 	$L__BB0_2;
$L__BB0_10:
	setp.ne.s64 	%p9, %rd179, 66;
	@%p9 bra 	$L__BB0_77;
	ld.local.u32 	%r15, [%rd2+260];
	mul.lo.s32 	%r16, %r15, 4224;
	ld.local.u32 	%r17, [%rd2];
	add.s32 	%r114, %r17, %r16;
	add.s32 	%r115, %r114, 17567615;
	mul.wide.s32 	%rd29, %r115, 4;
	add.s64 	%rd30, %rd1, %rd29;
	ld.global.u32 	%r116, [%rd30];
	setp.eq.s32 	%p10, %r116, 0;
	@%p10 bra 	$L__BB0_77;
	ld.local.u32 	%r18, [%rd2+4];
	add.s32 	%r117, %r18, %r16;
	add.s32 	%r118, %r117, 17567679;
	mul.wide.s32 	%rd31, %r118, 4;
	add.s64 	%rd32, %rd1, %rd31;
	ld.global.u32 	%r119, [%rd32];
	setp.eq.s32 	%p11, %r119, 0;
	@%p11 bra 	$L__BB0_77;
	ld.local.u32 	%r19, [%rd2+8];
	add.s32 	%r120, %r19, %r16;
	add.s32 	%r121, %r120, 17567743;
	mul.wide.s32 	%rd33, %r121, 4;
	add.s64 	%rd34, %rd1, %rd33;
	ld.global.u32 	%r122, [%rd34];
	setp.eq.s32 	%p12, %r122, 0;
	@%p12 bra 	$L__BB0_77;
	ld.local.u32 	%r20, [%rd2+12];
	add.s32 	%r123, %r20, %r16;
	add.s32 	%r124, %r123, 17567807;
	mul.wide.s32 	%rd35, %r124, 4;
	add.s64 	%rd36, %rd1, %rd35;
	ld.global.u32 	%r125, [%rd36];
	setp.eq.s32 	%p13, %r125, 0;
	@%p13 bra 	$L__BB0_77;
	ld.local.u32 	%r21, [%rd2+16];
	add.s32 	%r126, %r21, %r16;
	add.s32 	%r127, %r126, 17567871;
	mul.wide.s32 	%rd37, %r127, 4;
	add.s64 	%rd38, %rd1, %rd37;
	ld.global.u32 	%r128, [%rd38];
	setp.eq.s32 	%p14, %r128, 0;
	@%p14 bra 	$L__BB0_77;
	ld.local.u32 	%r22, [%rd2+20];
	add.s32 	%r129, %r22, %r16;
	add.s32 	%r130, %r129, 17567935;
	mul.wide.s32 	%rd39, %r130, 4;
	add.s64 	%rd40, %rd1, %rd39;
	ld.global.u32 	%r131, [%rd40];
	setp.eq.s32 	%p15, %r131, 0;
	@%p15 bra 	$L__BB0_77;
	ld.local.u32 	%r23, [%rd2+24];
	add.s32 	%r132, %r23, %r16;
	add.s32 	%r133, %r132, 17567999;
	mul.wide.s32 	%rd41, %r133, 4;
	add.s64 	%rd42, %rd1, %rd41;
	ld.global.u32 	%r134, [%rd42];
	setp.eq.s32 	%p16, %r134, 0;
	@%p16 bra 	$L__BB0_77;
	ld.local.u32 	%r24, [%rd2+28];
	add.s32 	%r135, %r24, %r16;
	add.s32 	%r136, %r135, 17568063;
	mul.wide.s32 	%rd43, %r136, 4;
	add.s64 	%rd44, %rd1, %rd43;
	ld.global.u32 	%r137, [%rd44];
	setp.eq.s32 	%p17, %r137, 0;
	@%p17 bra 	$L__BB0_77;
	ld.local.u32 	%r25, [%rd2+32];
	add.s32 	%r138, %r25, %r16;
	add.s32 	%r139, %r138, 17568127;
	mul.wide.s32 	%rd45, %r139, 4;
	add.s64 	%rd46, %rd1, %rd45;
	ld.global.u32 	%r140, [%rd46];
	setp.eq.s32 	%p18, %r140, 0;
	@%p18 bra 	$L__BB0_77;
	ld.local.u32 	%r26, [%rd2+36];
	add.s32 	%r141, %r26, %r16;
	add.s32 	%r142, %r141, 17568191;
	mul.wide.s32 	%rd47, %r142, 4;
	add.s64 	%rd48, %rd1, %rd47;
	ld.global.u32 	%r143, [%rd48];
	setp.eq.s32 	%p19, %r143, 0;
	@%p19 bra 	$L__BB0_77;
	ld.local.u32 	%r27, [%rd2+40];
	add.s32 	%r144, %r27, %r16;
	add.s32 	%r145, %r144, 17568255;
	mul.wide.s32 	%rd49, %r145, 4;
	add.s64 	%rd50, %rd1, %rd49;
	ld.global.u32 	%r146, [%rd50];
	setp.eq.s32 	%p20, %r146, 0;
	@%p20 bra 	$L__BB0_77;
	ld.local.u32 	%r28, [%rd2+44];
	add.s32 	%r147, %r28, %r16;
	add.s32 	%r148, %r147, 17568319;
	mul.wide.s32 	%rd51, %r148, 4;
	add.s64 	%rd52, %rd1, %rd51;
	ld.global.u32 	%r149, [%rd52];
	setp.eq.s32 	%p21, %r149, 0;
	@%p21 bra 	$L__BB0_77;
	ld.local.u32 	%r29, [%rd2+48];
	add.s32 	%r150, %r29, %r16;
	add.s32 	%r151, %r150, 17568383;
	mul.wide.s32 	%rd53, %r151, 4;
	add.s64 	%rd54, %rd1, %rd53;
	ld.global.u32 	%r152, [%rd54];
	setp.eq.s32 	%p22, %r152, 0;
	@%p22 bra 	$L__BB0_77;
	ld.local.u32 	%r30, [%rd2+52];
	add.s32 	%r153, %r30, %r16;
	add.s32 	%r154, %r153, 17568447;
	mul.wide.s32 	%rd55, %r154, 4;
	add.s64 	%rd56, %rd1, %rd55;
	ld.global.u32 	%r155, [%rd56];
	setp.eq.s32 	%p23, %r155, 0;
	@%p23 bra 	$L__BB0_77;
	ld.local.u32 	%r31, [%rd2+56];
	add.s32 	%r156, %r31, %r16;
	add.s32 	%r157, %r156, 17568511;
	mul.wide.s32 	%rd57, %r157, 4;
	add.s64 	%rd58, %rd1, %rd57;
	ld.global.u32 	%r158, [%rd58];
	setp.eq.s32 	%p24, %r158, 0;
	@%p24 bra 	$L__BB0_77;
	ld.local.u32 	%r32, [%rd2+60];
	add.s32 	%r159, %r32, %r16;
	add.s32 	%r160, %r159, 17568575;
	mul.wide.s32 	%rd59, %r160, 4;
	add.s64 	%rd60, %rd1, %rd59;
	ld.global.u32 	%r161, [%rd60];
	setp.eq.s32 	%p25, %r161, 0;
	@%p25 bra 	$L__BB0_77;
	ld.local.u32 	%r33, [%rd2+64];
	add.s32 	%r162, %r33, %r16;
	add.s32 	%r163, %r162, 17568639;
	mul.wide.s32 	%rd61, %r163, 4;
	add.s64 	%rd62, %rd1, %rd61;
	ld.global.u32 	%r164, [%rd62];
	setp.eq.s32 	%p26, %r164, 0;
	@%p26 bra 	$L__BB0_77;
	ld.local.u32 	%r34, [%rd2+68];
	add.s32 	%r165, %r34, %r16;
	add.s32 	%r166, %r165, 17568703;
	mul.wide.s32 	%rd63, %r166, 4;
	add.s64 	%rd64, %rd1, %rd63;
	ld.global.u32 	%r167, [%rd64];
	setp.eq.s32 	%p27, %r167, 0;
	@%p27 bra 	$L__BB0_77;
	ld.local.u32 	%r35, [%rd2+72];
	add.s32 	%r168, %r35, %r16;
	add.s32 	%r169, %r168, 17568767;
	mul.wide.s32 	%rd65, %r169, 4;
	add.s64 	%rd66, %rd1, %rd65;
	ld.global.u32 	%r170, [%rd66];
	setp.eq.s32 	%p28, %r170, 0;
	@%p28 bra 	$L__BB0_77;
	ld.local.u32 	%r36, [%rd2+76];
	add.s32 	%r171, %r36, %r16;
	add.s32 	%r172, %r171, 17568831;
	mul.wide.s32 	%rd67, %r172, 4;
	add.s64 	%rd68, %rd1, %rd67;
	ld.global.u32 	%r173, [%rd68];
	setp.eq.s32 	%p29, %r173, 0;
	@%p29 bra 	$L__BB0_77;
	ld.local.u32 	%r37, [%rd2+80];
	add.s32 	%r174, %r37, %r16;
	add.s32 	%r175, %r174, 17568895;
	mul.wide.s32 	%rd69, %r175, 4;
	add.s64 	%rd70, %rd1, %rd69;
	ld.global.u32 	%r176, [%rd70];
	setp.eq.s32 	%p30, %r176, 0;
	@%p30 bra 	$L__BB0_77;
	ld.local.u32 	%r38, [%rd2+84];
	add.s32 	%r177, %r38, %r16;
	add.s32 	%r178, %r177, 17568959;
	mul.wide.s32 	%rd71, %r178, 4;
	add.s64 	%rd72, %rd1, %rd71;
	ld.global.u32 	%r179, [%rd72];
	setp.eq.s32 	%p31, %r179, 0;
	@%p31 bra 	$L__BB0_77;
	ld.local.u32 	%r39, [%rd2+88];
	add.s32 	%r180, %r39, %r16;
	add.s32 	%r181, %r180, 17569023;
	mul.wide.s32 	%rd73, %r181, 4;
	add.s64 	%rd74, %rd1, %rd73;
	ld.global.u32 	%r182, [%rd74];
	setp.eq.s32 	%p32, %r182, 0;
	@%p32 bra 	$L__BB0_77;
	ld.local.u32 	%r40, [%rd2+92];
	add.s32 	%r183, %r40, %r16;
	add.s32 	%r184, %r183, 17569087;
	mul.wide.s32 	%rd75, %r184, 4;
	add.s64 	%rd76, %rd1, %rd75;
	ld.global.u32 	%r185, [%rd76];
	setp.eq.s32 	%p33, %r185, 0;
	@%p33 bra 	$L__BB0_77;
	ld.local.u32 	%r41, [%rd2+96];
	add.s32 	%r186, %r41, %r16;
	add.s32 	%r187, %r186, 17569151;
	mul.wide.s32 	%rd77, %r187, 4;
	add.s64 	%rd78, %rd1, %rd77;
	ld.global.u32 	%r188, [%rd78];
	setp.eq.s32 	%p34, %r188, 0;
	@%p34 bra 	$L__BB0_77;
	ld.local.u32 	%r42, [%rd2+100];
	add.s32 	%r189, %r42, %r16;
	add.s32 	%r190, %r189, 17569215;
	mul.wide.s32 	%rd79, %r190, 4;
	add.s64 	%rd80, %rd1, %rd79;
	ld.global.u32 	%r191, [%rd80];
	setp.eq.s32 	%p35, %r191, 0;
	@%p35 bra 	$L__BB0_77;
	ld.local.u32 	%r43, [%rd2+104];
	add.s32 	%r192, %r43, %r16;
	add.s32 	%r193, %r192, 17569279;
	mul.wide.s32 	%rd81, %r193, 4;
	add.s64 	%rd82, %rd1, %rd81;
	ld.global.u32 	%r194, [%rd82];
	setp.eq.s32 	%p36, %r194, 0;
	@%p36 bra 	$L__BB0_77;
	ld.local.u32 	%r44, [%rd2+108];
	add.s32 	%r195, %r44, %r16;
	add.s32 	%r196, %r195, 17569343;
	mul.wide.s32 	%rd83, %r196, 4;
	add.s64 	%rd84, %rd1, %rd83;
	ld.global.u32 	%r197, [%rd84];
	setp.eq.s32 	%p37, %r197, 0;
	@%p37 bra 	$L__BB0_77;
	ld.local.u32 	%r45, [%rd2+112];
	add.s32 	%r198, %r45, %r16;
	add.s32 	%r199, %r198, 17569407;
	mul.wide.s32 	%rd85, %r199, 4;
	add.s64 	%rd86, %rd1, %rd85;
	ld.global.u32 	%r200, [%rd86];
	setp.eq.s32 	%p38, %r200, 0;
	@%p38 bra 	$L__BB0_77;
	ld.local.u32 	%r46, [%rd2+116];
	add.s32 	%r201, %r46, %r16;
	add.s32 	%r202, %r201, 17569471;
	mul.wide.s32 	%rd87, %r202, 4;
	add.s64 	%rd88, %rd1, %rd87;
	ld.global.u32 	%r203, [%rd88];
	setp.eq.s32 	%p39, %r203, 0;
	@%p39 bra 	$L__BB0_77;
	ld.local.u32 	%r47, [%rd2+120];
	add.s32 	%r204, %r47, %r16;
	add.s32 	%r205, %r204, 17569535;
	mul.wide.s32 	%rd89, %r205, 4;
	add.s64 	%rd90, %rd1, %rd89;
	ld.global.u32 	%r206, [%rd90];
	setp.eq.s32 	%p40, %r206, 0;
	@%p40 bra 	$L__BB0_77;
	ld.local.u32 	%r48, [%rd2+124];
	add.s32 	%r207, %r48, %r16;
	add.s32 	%r208, %r207, 17569599;
	mul.wide.s32 	%rd91, %r208, 4;
	add.s64 	%rd92, %rd1, %rd91;
	ld.global.u32 	%r209, [%rd92];
	setp.eq.s32 	%p41, %r209, 0;
	@%p41 bra 	$L__BB0_77;
	ld.local.u32 	%r49, [%rd2+128];
	add.s32 	%r210, %r49, %r16;
	add.s32 	%r211, %r210, 17569663;
	mul.wide.s32 	%rd93, %r211, 4;
	add.s64 	%rd94, %rd1, %rd93;
	ld.global.u32 	%r212, [%rd94];
	setp.eq.s32 	%p42, %r212, 0;
	@%p42 bra 	$L__BB0_77;
	ld.local.u32 	%r50, [%rd2+132];
	add.s32 	%r213, %r50, %r16;
	add.s32 	%r214, %r213, 17569727;
	mul.wide.s32 	%rd95, %r214, 4;
	add.s64 	%rd96, %rd1, %rd95;
	ld.global.u32 	%r215, [%rd96];
	setp.eq.s32 	%p43, %r215, 0;
	@%p43 bra 	$L__BB0_77;
	ld.local.u32 	%r51, [%rd2+136];
	add.s32 	%r216, %r51, %r16;
	add.s32 	%r217, %r216, 17569791;
	mul.wide.s32 	%rd97, %r217, 4;
	add.s64 	%rd98, %rd1, %rd97;
	ld.global.u32 	%r218, [%rd98];
	setp.eq.s32 	%p44, %r218, 0;
	@%p44 bra 	$L__BB0_77;
	ld.local.u32 	%r52, [%rd2+140];
	add.s32 	%r219, %r52, %r16;
	add.s32 	%r220, %r219, 17569855;
	mul.wide.s32 	%rd99, %r220, 4;
	add.s64 	%rd100, %rd1, %rd99;
	ld.global.u32 	%r221, [%rd100];
	setp.eq.s32 	%p45, %r221, 0;
	@%p45 bra 	$L__BB0_77;
	ld.local.u32 	%r53, [%rd2+144];
	add.s32 	%r222, %r53, %r16;
	add.s32 	%r223, %r222, 17569919;
	mul.wide.s32 	%rd101, %r223, 4;
	add.s64 	%rd102, %rd1, %rd101;
	ld.global.u32 	%r224, [%rd102];
	setp.eq.s32 	%p46, %r224, 0;
	@%p46 bra 	$L__BB0_77;
	ld.local.u32 	%r54, [%rd2+148];
	add.s32 	%r225, %r54, %r16;
	add.s32 	%r226, %r225, 17569983;
	mul.wide.s32 	%rd103, %r226, 4;
	add.s64 	%rd104, %rd1, %rd103;
	ld.global.u32 	%r227, [%rd104];
	setp.eq.s32 	%p47, %r227, 0;
	@%p47 bra 	$L__BB0_77;
	ld.local.u32 	%r55, [%rd2+152];
	add.s32 	%r228, %r55, %r16;
	add.s32 	%r229, %r228, 17570047;
	mul.wide.s32 	%rd105, %r229, 4;
	add.s64 	%rd106, %rd1, %rd105;
	ld.global.u32 	%r230, [%rd106];
	setp.eq.s32 	%p48, %r230, 0;
	@%p48 bra 	$L__BB0_77;
	ld.local.u32 	%r56, [%rd2+156];
	add.s32 	%r231, %r56, %r16;
	add.s32 	%r232, %r231, 17570111;
	mul.wide.s32 	%rd107, %r232, 4;
	add.s64 	%rd108, %rd1, %rd107;
	ld.global.u32 	%r233, [%rd108];
	setp.eq.s32 	%p49, %r233, 0;
	@%p49 bra 	$L__BB0_77;
	ld.local.u32 	%r57, [%rd2+160];
	add.s32 	%r234, %r57, %r16;
	add.s32 	%r235, %r234, 17570175;
	mul.wide.s32 	%rd109, %r235, 4;
	add.s64 	%rd110, %rd1, %rd109;
	ld.global.u32 	%r236, [%rd110];
	setp.eq.s32 	%p50, %r236, 0;
	@%p50 bra 	$L__BB0_77;
	ld.local.u32 	%r58, [%rd2+164];
	add.s32 	%r237, %r58, %r16;
	add.s32 	%r238, %r237, 17570239;
	mul.wide.s32 	%rd111, %r238, 4;
	add.s64 	%rd112, %rd1, %rd111;
	ld.global.u32 	%r239, [%rd112];
	setp.eq.s32 	%p51, %r239, 0;
	@%p51 bra 	$L__BB0_77;
	ld.local.u32 	%r59, [%rd2+168];
	add.s32 	%r240, %r59, %r16;
	add.s32 	%r241, %r240, 17570303;
	mul.wide.s32 	%rd113, %r241, 4;
	add.s64 	%rd114, %rd1, %rd113;
	ld.global.u32 	%r242, [%rd114];
	setp.eq.s32 	%p52, %r242, 0;
	@%p52 bra 	$L__BB0_77;
	ld.local.u32 	%r60, [%rd2+172];
	add.s32 	%r243, %r60, %r16;
	add.s32 	%r244, %r243, 17570367;
	mul.wide.s32 	%rd115, %r244, 4;
	add.s64 	%rd116, %rd1, %rd115;
	ld.global.u32 	%r245, [%rd116];
	setp.eq.s32 	%p53, %r245, 0;
	@%p53 bra 	$L__BB0_77;
	ld.local.u32 	%r61, [%rd2+176];
	add.s32 	%r246, %r61, %r16;
	add.s32 	%r247, %r246, 17570431;
	mul.wide.s32 	%rd117, %r247, 4;
	add.s64 	%rd118, %rd1, %rd117;
	ld.global.u32 	%r248, [%rd118];
	setp.eq.s32 	%p54, %r248, 0;
	@%p54 bra 	$L__BB0_77;
	ld.local.u32 	%r62, [%rd2+180];
	add.s32 	%r249, %r62, %r16;
	add.s32 	%r250, %r249, 17570495;
	mul.wide.s32 	%rd119, %r250, 4;
	add.s64 	%rd120, %rd1, %rd119;
	ld.global.u32 	%r251, [%rd120];
	setp.eq.s32 	%p55, %r251, 0;
	@%p55 bra 	$L__BB0_77;
	ld.local.u32 	%r63, [%rd2+184];
	add.s32 	%r252, %r63, %r16;
	add.s32 	%r253, %r252, 17570559;
	mul.wide.s32 	%rd121, %r253, 4;
	add.s64 	%rd122, %rd1, %rd121;
	ld.global.u32 	%r254, [%rd122];
	setp.eq.s32 	%p56, %r254, 0;
	@%p56 bra 	$L__BB0_77;
	ld.local.u32 	%r64, [%rd2+188];
	add.s32 	%r255, %r64, %r16;
	add.s32 	%r256, %r255, 17570623;
	mul.wide.s32 	%rd123, %r256, 4;
	add.s64 	%rd124, %rd1, %rd123;
	ld.global.u32 	%r257, [%rd124];
	setp.eq.s32 	%p57, %r257, 0;
	@%p57 bra 	$L__BB0_77;
	ld.local.u32 	%r65, [%rd2+192];
	add.s32 	%r258, %r65, %r16;
	add.s32 	%r259, %r258, 17570687;
	mul.wide.s32 	%rd125, %r259, 4;
	add.s64 	%rd126, %rd1, %rd125;
	ld.global.u32 	%r260, [%rd126];
	setp.eq.s32 	%p58, %r260, 0;
	@%p58 bra 	$L__BB0_77;
	ld.local.u32 	%r66, [%rd2+196];
	add.s32 	%r261, %r66, %r16;
	add.s32 	%r262, %r261, 17570751;
	mul.wide.s32 	%rd127, %r262, 4;
	add.s64 	%rd128, %rd1, %rd127;
	ld.global.u32 	%r263, [%rd128];
	setp.eq.s32 	%p59, %r263, 0;
	@%p59 bra 	$L__BB0_77;
	ld.local.u32 	%r67, [%rd2+200];
	add.s32 	%r264, %r67, %r16;
	add.s32 	%r265, %r264, 17570815;
	mul.wide.s32 	%rd129, %r265, 4;
	add.s64 	%rd130, %rd1, %rd129;
	ld.global.u32 	%r266, [%rd130];
	setp.eq.s32 	%p60, %r266, 0;
	@%p60 bra 	$L__BB0_77;
	ld.local.u32 	%r68, [%rd2+204];
	add.s32 	%r267, %r68, %r16;
	add.s32 	%r268, %r267, 17570879;
	mul.wide.s32 	%rd131, %r268, 4;
	add.s64 	%rd132, %rd1, %rd131;
	ld.global.u32 	%r269, [%rd132];
	setp.eq.s32 	%p61, %r269, 0;
	@%p61 bra 	$L__BB0_77;
	ld.local.u32 	%r69, [%rd2+208];
	add.s32 	%r270, %r69, %r16;
	add.s32 	%r271, %r270, 17570943;
	mul.wide.s32 	%rd133, %r271, 4;
	add.s64 	%rd134, %rd1, %rd133;
	ld.global.u32 	%r272, [%rd134];
	setp.eq.s32 	%p62, %r272, 0;
	@%p62 bra 	$L__BB0_77;
	ld.local.u32 	%r70, [%rd2+212];
	add.s32 	%r273, %r70, %r16;
	add.s32 	%r274, %r273, 17571007;
	mul.wide.s32 	%rd135, %r274, 4;
	add.s64 	%rd136, %rd1, %rd135;
	ld.global.u32 	%r275, [%rd136];
	setp.eq.s32 	%p63, %r275, 0;
	@%p63 bra 	$L__BB0_77;
	ld.local.u32 	%r71, [%rd2+216];
	add.s32 	%r276, %r71, %r16;
	add.s32 	%r277, %r276, 17571071;
	mul.wide.s32 	%rd137, %r277, 4;
	add.s64 	%rd138, %rd1, %rd137;
	ld.global.u32 	%r278, [%rd138];
	setp.eq.s32 	%p64, %r278, 0;
	@%p64 bra 	$L__BB0_77;
	ld.local.u32 	%r72, [%rd2+220];
	add.s32 	%r279, %r72, %r16;
	add.s32 	%r280, %r279, 17571135;
	mul.wide.s32 	%rd139, %r280, 4;
	add.s64 	%rd140, %rd1, %rd139;
	ld.global.u32 	%r281, [%rd140];
	setp.eq.s32 	%p65, %r281, 0;
	@%p65 bra 	$L__BB0_77;
	ld.local.u32 	%r73, [%rd2+224];
	add.s32 	%r282, %r73, %r16;
	add.s32 	%r283, %r282, 17571199;
	mul.wide.s32 	%rd141, %r283, 4;
	add.s64 	%rd142, %rd1, %rd141;
	ld.global.u32 	%r284, [%rd142];
	setp.eq.s32 	%p66, %r284, 0;
	@%p66 bra 	$L__BB0_77;
	ld.local.u32 	%r74, [%rd2+228];
	add.s32 	%r285, %r74, %r16;
	add.s32 	%r286, %r285, 17571263;
	mul.wide.s32 	%rd143, %r286, 4;
	add.s64 	%rd144, %rd1, %rd143;
	ld.global.u32 	%r287, [%rd144];
	setp.eq.s32 	%p67, %r287, 0;
	@%p67 bra 	$L__BB0_77;
	ld.local.u32 	%r75, [%rd2+232];
	add.s32 	%r288, %r75, %r16;
	add.s32 	%r289, %r288, 17571327;
	mul.wide.s32 	%rd145, %r289, 4;
	add.s64 	%rd146, %rd1, %rd145;
	ld.global.u32 	%r290, [%rd146];
	setp.eq.s32 	%p68, %r290, 0;
	@%p68 bra 	$L__BB0_77;
	ld.local.u32 	%r76, [%rd2+236];
	add.s32 	%r291, %r76, %r16;
	add.s32 	%r292, %r291, 17571391;
	mul.wide.s32 	%rd147, %r292, 4;
	add.s64 	%rd148, %rd1, %rd147;
	ld.global.u32 	%r293, [%rd148];
	setp.eq.s32 	%p69, %r293, 0;
	@%p69 bra 	$L__BB0_77;
	ld.local.u32 	%r77, [%rd2+240];
	add.s32 	%r294, %r77, %r16;
	add.s32 	%r295, %r294, 17571455;
	mul.wide.s32 	%rd149, %r295, 4;
	add.s64 	%rd150, %rd1, %rd149;
	ld.global.u32 	%r296, [%rd150];
	setp.eq.s32 	%p70, %r296, 0;
	@%p70 bra 	$L__BB0_77;
	ld.local.u32 	%r78, [%rd2+244];
	add.s32 	%r297, %r78, %r16;
	add.s32 	%r298, %r297, 17571519;
	mul.wide.s32 	%rd151, %r298, 4;
	add.s64 	%rd152, %rd1, %rd151;
	ld.global.u32 	%r299, [%rd152];
	setp.eq.s32 	%p71, %r299, 0;
	@%p71 bra 	$L__BB0_77;
	ld.local.u32 	%r79, [%rd2+248];
	add.s32 	%r300, %r79, %r16;
	add.s32 	%r301, %r300, 17571583;
	mul.wide.s32 	%rd153, %r301, 4;
	add.s64 	%rd154, %rd1, %rd153;
	ld.global.u32 	%r302, [%rd154];
	setp.eq.s32 	%p72, %r302, 0;
	@%p72 bra 	$L__BB0_77;
	ld.local.u32 	%r80, [%rd2+252];
	add.s32 	%r303, %r80, %r16;
	add.s32 	%r304, %r303, 17571647;
	mul.wide.s32 	%rd155, %r304, 4;
	add.s64 	%rd156, %rd1, %rd155;
	ld.global.u32 	%r305, [%rd156];
	setp.eq.s32 	%p73, %r305, 0;
	@%p73 bra 	$L__BB0_77;
	ld.local.u32 	%r81, [%rd2+256];
	add.s32 	%r306, %r81, %r16;
	add.s32 	%r307, %r306, 17571711;
	mul.wide.s32 	%rd157, %r307, 4;
	add.s64 	%rd158, %rd1, %rd157;
	ld.global.u32 	%r308, [%rd158];
	setp.eq.s32 	%p74, %r308, 0;
	@%p74 bra 	$L__BB0_77;
	ld.param.u64 	%rd173, [_Z8searcherPKiPiPm_param_2];
	ld.param.u64 	%rd171, [_Z8searcherPKiPiPm_param_1];
	mov.u32 	%r309, %ctaid.x;
	mov.u32 	%r310, %ntid.x;
	mov.u32 	%r311, %tid.x;
	mad.lo.s32 	%r312, %r309, %r310, %r311;
	mul.lo.s32 	%r313, %r312, 66;
	cvta.to.global.u64 	%rd159, %rd171;
	mul.wide.s32 	%rd160, %r313, 4;
	add.s64 	%rd161, %rd159, %rd160;
	st.global.u32 	[%rd161], %r17;
	st.global.u32 	[%rd161+4], %r18;
	st.global.u32 	[%rd161+8], %r19;
	st.global.u32 	[%rd161+12], %r20;
	st.global.u32 	[%rd161+16], %r21;
	st.global.u32 	[%rd161+20], %r22;
	st.global.u32 	[%rd161+24], %r23;
	st.global.u32 	[%rd161+28], %r24;
	st.global.u32 	[%rd161+32], %r25;
	st.global.u32 	[%rd161+36], %r26;
	st.global.u32 	[%rd161+40], %r27;
	st.global.u32 	[%rd161+44], %r28;
	st.global.u32 	[%rd161+48], %r29;
	st.global.u32 	[%rd161+52], %r30;
	st.global.u32 	[%rd161+56], %r31;
	st.global.u32 	[%rd161+60], %r32;
	st.global.u32 	[%rd161+64], %r33;
	st.global.u32 	[%rd161+68], %r34;
	st.global.u32 	[%rd161+72], %r35;
	st.global.u32 	[%rd161+76], %r36;
	st.global.u32 	[%rd161+80], %r37;
	st.global.u32 	[%rd161+84], %r38;
	st.global.u32 	[%rd161+88], %r39;
	st.global.u32 	[%rd161+92], %r40;
	st.global.u32 	[%rd161+96], %r41;
	st.global.u32 	[%rd161+100], %r42;
	st.global.u32 	[%rd161+104], %r43;
	st.global.u32 	[%rd161+108], %r44;
	st.global.u32 	[%rd161+112], %r45;
	st.global.u32 	[%rd161+116], %r46;
	st.global.u32 	[%rd161+120], %r47;
	st.global.u32 	[%rd161+124], %r48;
	st.global.u32 	[%rd161+128], %r49;
	st.global.u32 	[%rd161+132], %r50;
	st.global.u32 	[%rd161+136], %r51;
	st.global.u32 	[%rd161+140], %r52;
	st.global.u32 	[%rd161+144], %r53;
	st.global.u32 	[%rd161+148], %r54;
	st.global.u32 	[%rd161+152], %r55;
	st.global.u32 	[%rd161+156], %r56;
	st.global.u32 	[%rd161+160], %r57;
	st.global.u32 	[%rd161+164], %r58;
	st.global.u32 	[%rd161+168], %r59;
	st.global.u32 	[%rd161+172], %r60;
	st.global.u32 	[%rd161+176], %r61;
	st.global.u32 	[%rd161+180], %r62;
	st.global.u32 	[%rd161+184], %r63;
	st.global.u32 	[%rd161+188], %r64;
	st.global.u32 	[%rd161+192], %r65;
	st.global.u32 	[%rd161+196], %r66;
	st.global.u32 	[%rd161+200], %r67;
	st.global.u32 	[%rd161+204], %r68;
	st.global.u32 	[%rd161+208], %r69;
	st.global.u32 	[%rd161+212], %r70;
	st.global.u32 	[%rd161+216], %r71;
	st.global.u32 	[%rd161+220], %r72;
	st.global.u32 	[%rd161+224], %r73;
	st.global.u32 	[%rd161+228], %r74;
	st.global.u32 	[%rd161+232], %r75;
	st.global.u32 	[%rd161+236], %r76;
	st.global.u32 	[%rd161+240], %r77;
	st.global.u32 	[%rd161+244], %r78;
	st.global.u32 	[%rd161+248], %r79;
	st.global.u32 	[%rd161+252], %r80;
	st.global.u32 	[%rd161+256], %r81;
	st.global.u32 	[%rd161+260], %r15;
	cvta.to.global.u64 	%rd162, %rd173;
	mul.wide.s32 	%rd163, %r312, 8;
	add.s64 	%rd164, %rd162, %rd163;
	st.global.u64 	[%rd164], %rd175;
	bra.uni 	$L__BB0_79;
$L__BB0_77:
	add.s64 	%rd175, %rd175, 1;
	ld.local.v2.u32 	{%r314, %r315}, [%rd2+40];
	setp.eq.s32 	%p75, %r314, %r1;
	setp.eq.s32 	%p76, %r315, %r2;
	and.pred  	%p77, %p75, %p76;
	@%p77 bra 	$L__BB0_1;
	ld.param.u64 	%rd174, [_Z8searcherPKiPiPm_param_2];
	ld.param.u64 	%rd172, [_Z8searcherPKiPiPm_param_1];
	mov.u32 	%r318, %ctaid.x;
	mov.u32 	%r319, %ntid.x;
	mov.u32 	%r320, %tid.x;
	mad.lo.s32 	%r321, %r318, %r319, %r320;
	mul.lo.s32 	%r322, %r321, 66;
	cvta.to.global.u64 	%rd165, %rd172;
	mul.wide.s32 	%rd166, %r322, 4;
	add.s64 	%rd167, %rd165, %rd166;
	mov.b32 	%r323, -1;
	st.global.u32 	[%rd167], %r323;
	st.global.u32 	[%rd167+4], %r323;
	st.global.u32 	[%rd167+8], %r323;
	st.global.u32 	[%rd167+12], %r323;
	st.global.u32 	[%rd167+16], %r323;
	st.global.u32 	[%rd167+20], %r323;
	st.global.u32 	[%rd167+24], %r323;
	st.global.u32 	[%rd167+28], %r323;
	st.global.u32 	[%rd167+32], %r323;
	st.global.u32 	[%rd167+36], %r323;
	st.global.u32 	[%rd167+40], %r323;
	st.global.u32 	[%rd167+44], %r323;
	st.global.u32 	[%rd167+48], %r323;
	st.global.u32 	[%rd167+52], %r323;
	st.global.u32 	[%rd167+56], %r323;
	st.global.u32 	[%rd167+60], %r323;
	st.global.u32 	[%rd167+64], %r323;
	st.global.u32 	[%rd167+68], %r323;
	st.global.u32 	[%rd167+72], %r323;
	st.global.u32 	[%rd167+76], %r323;
	st.global.u32 	[%rd167+80], %r323;
	st.global.u32 	[%rd167+84], %r323;
	st.global.u32 	[%rd167+88], %r323;
	st.global.u32 	[%rd167+92], %r323;
	st.global.u32 	[%rd167+96], %r323;
	st.global.u32 	[%rd167+100], %r323;
	st.global.u32 	[%rd167+104], %r323;
	st.global.u32 	[%rd167+108], %r323;
	st.global.u32 	[%rd167+112], %r323;
	st.global.u32 	[%rd167+116], %r323;
	st.global.u32 	[%rd167+120], %r323;
	st.global.u32 	[%rd167+124], %r323;
	st.global.u32 	[%rd167+128], %r323;
	st.global.u32 	[%rd167+132], %r323;
	st.global.u32 	[%rd167+136], %r323;
	st.global.u32 	[%rd167+140], %r323;
	st.global.u32 	[%rd167+144], %r323;
	st.global.u32 	[%rd167+148], %r323;
	st.global.u32 	[%rd167+152], %r323;
	st.global.u32 	[%rd167+156], %r323;
	st.global.u32 	[%rd167+160], %r323;
	st.global.u32 	[%rd167+164], %r323;
	st.global.u32 	[%rd167+168], %r323;
	st.global.u32 	[%rd167+172], %r323;
	st.global.u32 	[%rd167+176], %r323;
	st.global.u32 	[%rd167+180], %r323;
	st.global.u32 	[%rd167+184], %r323;
	st.global.u32 	[%rd167+188], %r323;
	st.global.u32 	[%rd167+192], %r323;
	st.global.u32 	[%rd167+196], %r323;
	st.global.u32 	[%rd167+200], %r323;
	st.global.u32 	[%rd167+204], %r323;
	st.global.u32 	[%rd167+208], %r323;
	st.global.u32 	[%rd167+212], %r323;
	st.global.u32 	[%rd167+216], %r323;
	st.global.u32 	[%rd167+220], %r323;
	st.global.u32 	[%rd167+224], %r323;
	st.global.u32 	[%rd167+228], %r323;
	st.global.u32 	[%rd167+232], %r323;
	st.global.u32 	[%rd167+236], %r323;
	st.global.u32 	[%rd167+240], %r323;
	st.global.u32 	[%rd167+244], %r323;
	st.global.u32 	[%rd167+248], %r323;
	st.global.u32 	[%rd167+252], %r323;
	st.global.u32 	[%rd167+256], %r323;
	st.global.u32 	[%rd167+260], %r323;
	cvta.to.global.u64 	%rd168, %rd174;
	mul.wide.s32 	%rd169, %r321, 8;
	add.s64 	%rd170, %rd168, %rd169;
	st.global.u64 	[%rd170], %rd175;
$L__BB0_79:
	ret;

}


// ===== COMPILED SASS (sm_100) =====

	.target	sm_100

	.elftype	@"ET_EXEC"


//--------------------- .note.nv.tkinfo           --------------------------
	.section	.note.nv.tkinfo,"",@"SHT_NOTE"
	.sectionflags	@"SHF_NOTE_NV_TKINFO"
	.tkinfo
        /*0018*/ 	.word	0x00000002
        /*0030*/ 	.string	""
        /*0030*/ 	.string	"ptxas"
        /*0030*/ 	.string	"Cuda compilation tools, release 13.0, V13.0.88"
        /*0030*/ 	.string	"Build cuda_13.0.r13.0/compiler.36424714_0"
        /*0030*/ 	.string	"-arch sm_100 -m 64 "



//--------------------- .note.nv.cuinfo           --------------------------
	.section	.note.nv.cuinfo,"",@"SHT_NOTE"
	.sectionflags	@"SHF_NOTE_NV_CUINFO"
        /*0018*/ 	.short	0x0002
        /*001a*/ 	.short	0x0064
        /*001c*/ 	.short	0x0082
	.zero		2


//--------------------- .nv.info                  --------------------------
	.section	.nv.info,"",@"SHT_CUDA_INFO"
	.align	4


	//----- nvinfo : EIATTR_REGCOUNT
	.align		4
        /*0000*/ 	.byte	0x04, 0x2f
        /*0002*/ 	.short	(.L_1 - .L_0)
	.align		4
.L_0:
        /*0004*/ 	.word	index@(_Z8searcherPKiPiPm)
        /*0008*/ 	.word	0x00000050


	//----- nvinfo : EIATTR_FRAME_SIZE
	.align		4
.L_1:
        /*000c*/ 	.byte	0x04, 0x11
        /*000e*/ 	.short	(.L_3 - .L_2)
	.align		4
.L_2:
        /*0010*/ 	.word	index@(_Z8searcherPKiPiPm)
        /*0014*/ 	.word	0x00000108


	//----- nvinfo : EIATTR_MIN_STACK_SIZE
	.align		4
.L_3:
        /*0018*/ 	.byte	0x04, 0x12
        /*001a*/ 	.short	(.L_5 - .L_4)
	.align		4
.L_4:
        /*001c*/ 	.word	index@(_Z8searcherPKiPiPm)
        /*0020*/ 	.word	0x00000108
.L_5:


//--------------------- .nv.compat                --------------------------
	.section	.nv.compat,"",@"SHT_CUDA_COMPAT_INFO"
	.align	4
        /*0000*/ 	.byte	0x02, 0x09, 0x00, 0x00, 0x02, 0x02, 0x01, 0x00, 0x02, 0x05, 0x05, 0x00, 0x03, 0x07, 0x01, 0x01
        /*0010*/ 	.byte	0x02, 0x03, 0x00, 0x00, 0x02, 0x06, 0x01, 0x00, 0x04, 0x0b, 0x08, 0x00, 0x09, 0x00, 0x00, 0x00
        /*0020*/ 	.byte	0x00, 0x00, 0x00, 0x00


//--------------------- .nv.info._Z8searcherPKiPiPm --------------------------
	.section	.nv.info._Z8searcherPKiPiPm,"",@"SHT_CUDA_INFO"
	.sectionflags	@""
	.align	4


	//----- nvinfo : EIATTR_CUDA_API_VERSION
	.align		4
        /*0000*/ 	.byte	0x04, 0x37
        /*0002*/ 	.short	(.L_7 - .L_6)
.L_6:
        /*0004*/ 	.word	0x00000082


	//----- nvinfo : EIATTR_KPARAM_INFO
	.align		4
.L_7:
        /*0008*/ 	.byte	0x04, 0x17
        /*000a*/ 	.short	(.L_9 - .L_8)
.L_8:
        /*000c*/ 	.word	0x00000000
        /*0010*/ 	.short	0x0002
        /*0012*/ 	.short	0x0010
        /*0014*/ 	.byte	0x00, 0xf5, 0x21, 0x00


	//----- nvinfo : EIATTR_KPARAM_INFO
	.align		4
.L_9:
        /*0018*/ 	.byte	0x04, 0x17
        /*001a*/ 	.short	(.L_11 - .L_10)
.L_10:
        /*001c*/ 	.word	0x00000000
        /*0020*/ 	.short	0x0001
        /*0022*/ 	.short	0x0008
        /*0024*/ 	.byte	0x00, 0xf5, 0x21, 0x00


	//----- nvinfo : EIATTR_KPARAM_INFO
	.align		4
.L_11:
        /*0028*/ 	.byte	0x04, 0x17
        /*002a*/ 	.short	(.L_13 - .L_12)
.L_12:
        /*002c*/ 	.word	0x00000000
        /*0030*/ 	.short	0x0000
        /*0032*/ 	.short	0x0000
        /*0034*/ 	.byte	0x00, 0xf5, 0x21, 0x00


	//----- nvinfo : EIATTR_SPARSE_MMA_MASK
	.align		4
.L_13:
        /*0038*/ 	.byte	0x03, 0x50
        /*003a*/ 	.short	0x0000


	//----- nvinfo : EIATTR_MAXREG_COUNT
	.align		4
        /*003c*/ 	.byte	0x03, 0x1b
        /*003e*/ 	.short	0x00ff


	//----- nvinfo : EIATTR_MERCURY_ISA_VERSION
	.align		4
        /*0040*/ 	.byte	0x03, 0x5f
        /*0042*/ 	.short	0x0101


	//----- nvinfo : EIATTR_VRC_CTA_INIT_COUNT
	.align		4
        /*0044*/ 	.byte	0x02, 0x4a
	.zero		1
	.zero		1


	//----- nvinfo : EIATTR_EXIT_INSTR_OFFSETS
	.align		4
        /*0048*/ 	.byte	0x04, 0x1c
        /*004a*/ 	.short	(.L_15 - .L_14)


	//   ....[0]....
.L_14:
        /*004c*/ 	.word	0x000027f0


	//   ....[1]....
        /*0050*/ 	.word	0x00002cc0


	//----- nvinfo : EIATTR_CRS_STACK_SIZE
	.align		4
.L_15:
        /*0054*/ 	.byte	0x04, 0x1e
        /*0056*/ 	.short	(.L_17 - .L_16)
.L_16:
        /*0058*/ 	.word	0x00000000


	//----- nvinfo : EIATTR_CBANK_PARAM_SIZE
	.align		4
.L_17:
        /*005c*/ 	.byte	0x03, 0x19
        /*005e*/ 	.short	0x0018


	//----- nvinfo : EIATTR_PARAM_CBANK
	.align		4
        /*0060*/ 	.byte	0x04, 0x0a
        /*0062*/ 	.short	(.L_19 - .L_18)
	.align		4
.L_18:
        /*0064*/ 	.word	index@(.nv.constant0._Z8searcherPKiPiPm)
        /*0068*/ 	.short	0x0380
        /*006a*/ 	.short	0x0018


	//----- nvinfo : EIATTR_SW_WAR
	.align		4
.L_19:
        /*006c*/ 	.byte	0x04, 0x36
        /*006e*/ 	.short	(.L_21 - .L_20)
.L_20:
        /*0070*/ 	.word	0x00000008
.L_21:


//--------------------- .nv.callgraph             --------------------------
	.section	.nv.callgraph,"",@"SHT_CUDA_CALLGRAPH"
	.align	4
	.sectionentsize	8
	.align		4
        /*0000*/ 	.word	0x00000000
	.align		4
        /*0004*/ 	.word	0xffffffff
	.align		4
        /*0008*/ 	.word	0x00000000
	.align		4
        /*000c*/ 	.word	0xfffffffe
	.align		4
        /*0010*/ 	.word	0x00000000
	.align		4
        /*0014*/ 	.word	0xfffffffd
	.align		4
        /*0018*/ 	.word	0x00000000
	.align		4
        /*001c*/ 	.word	0xfffffffc


//--------------------- .text._Z8searcherPKiPiPm  --------------------------
	.section	.text._Z8searcherPKiPiPm,"ax",@progbits
	.align	128
        .global         _Z8searcherPKiPiPm
        .type           _Z8searcherPKiPiPm,@function
        .size           _Z8searcherPKiPiPm,(.L_x_14 - _Z8searcherPKiPiPm)
        .other          _Z8searcherPKiPiPm,@"STO_CUDA_ENTRY STV_DEFAULT"
_Z8searcherPKiPiPm:
.text._Z8searcherPKiPiPm:
[----:B------:R-:W0:Y:S01]  /*0000*/  LDC R1, c[0x0][0x37c] ;  /* 0x0000df00ff017b82 */ /* 0x000e220000000800 */
[----:B------:R-:W1:Y:S07]  /*0010*/  S2R R3, SR_TID.X ;  /* 0x0000000000037919 */ /* 0x000e6e0000002100 */
[----:B------:R-:W1:Y:S01]  /*0020*/  S2UR UR4, SR_CTAID.X ;  /* 0x00000000000479c3 */ /* 0x000e620000002500 */
[----:B------:R-:W-:Y:S01]  /*0030*/  HFMA2 R4, -RZ, RZ, 0, 5.9604644775390625e-08 ;  /* 0x00000001ff047431 */ /* 0x000fe200000001ff */
[----:B0-----:R-:W-:Y:S01]  /*0040*/  IADD3 R1, PT, PT, R1, -0x108, RZ ;  /* 0xfffffef801017810 */ /* 0x001fe20007ffe0ff */
[----:B------:R-:W-:-:S02]  /*0050*/  HFMA2 R7, -RZ, RZ, 0, 2.98023223876953125e-07 ;  /* 0x00000005ff077431 */ /* 0x000fc400000001ff */
[----:B------:R-:W-:Y:S02]  /*0060*/  IMAD.MOV.U32 R5, RZ, RZ, 0x1 ;  /* 0x00000001ff057424 */ /* 0x000fe400078e00ff */
[----:B------:R-:W-:Y:S01]  /*0070*/  HFMA2 R16, -RZ, RZ, 0, 5.9604644775390625e-08 ;  /* 0x00000001ff107431 */ /* 0x000fe200000001ff */
[----:B------:R-:W-:Y:S01]  /*0080*/  MOV R6, 0x19 ;  /* 0x0000001900067802 */ /* 0x000fe20000000f00 */
[----:B------:R-:W-:Y:S01]  /*0090*/  HFMA2 R12, -RZ, RZ, 0, 5.36441802978515625e-07 ;  /* 0x00000009ff0c7431 */ /* 0x000fe200000001ff */
[----:B------:R-:W1:Y:S01]  /*00a0*/  LDC R0, c[0x0][0x360] ;  /* 0x0000d800ff007b82 */ /* 0x000e620000000800 */
[----:B------:R-:W-:Y:S01]  /*00b0*/  HFMA2 R15, -RZ, RZ, 0, 4.76837158203125e-07 ;  /* 0x00000008ff0f7431 */ /* 0x000fe200000001ff */
[----:B------:R-:W-:Y:S01]  /*00c0*/  MOV R17, 0x3 ;  /* 0x0000000300117802 */ /* 0x000fe20000000f00 */
[----:B------:R-:W-:Y:S01]  /*00d0*/  IMAD.MOV.U32 R10, RZ, RZ, 0x4 ;  /* 0x00000004ff0a7424 */ /* 0x000fe200078e00ff */
[----:B------:R-:W-:Y:S01]  /*00e0*/  MOV R11, 0x7 ;  /* 0x00000007000b7802 */ /* 0x000fe20000000f00 */
[----:B------:R-:W-:Y:S01]  /*00f0*/  IMAD.MOV.U32 R13, RZ, RZ, 0x2 ;  /* 0x00000002ff0d7424 */ /* 0x000fe200078e00ff */
[----:B------:R-:W-:Y:S01]  /*0100*/  MOV R14, 0xa ;  /* 0x0000000a000e7802 */ /* 0x000fe20000000f00 */
[----:B------:R0:W-:Y:S01]  /*0110*/  STL.64 [R1+0x30], R4 ;  /* 0x0000300401007387 */ /* 0x0001e20000100a00 */
[----:B------:R-:W-:Y:S01]  /*0120*/  HFMA2 R9, -RZ, RZ, 0, 0 ;  /* 0x00000000ff097431 */ /* 0x000fe200000001ff */
[----:B------:R-:W-:Y:S01]  /*0130*/  BSSY.RECONVERGENT B0, `(.L_x_0) ;  /* 0x000021e000007945 */ /* 0x000fe20003800200 */
[----:B------:R-:W-:Y:S01]  /*0140*/  MOV R8, 0x1 ;  /* 0x0000000100087802 */ /* 0x000fe20000000f00 */
[----:B------:R0:W-:Y:S01]  /*0150*/  STL.64 [R1+0x38], R4 ;  /* 0x0000380401007387 */ /* 0x0001e20000100a00 */
[----:B------:R-:W-:Y:S01]  /*0160*/  MOV R76, 0x1 ;  /* 0x00000001004c7802 */ /* 0x000fe20000000f00 */
[----:B------:R-:W-:-:S02]  /*0170*/  IMAD.MOV.U32 R77, RZ, RZ, RZ ;  /* 0x000000ffff4d7224 */ /* 0x000fc400078e00ff */
[----:B------:R0:W-:Y:S04]  /*0180*/  STL.64 [R1+0x40], R4 ;  /* 0x0000400401007387 */ /* 0x0001e80000100a00 */
[----:B------:R0:W-:Y:S04]  /*0190*/  STL.64 [R1+0x48], R4 ;  /* 0x0000480401007387 */ /* 0x0001e80000100a00 */
[----:B------:R0:W-:Y:S01]  /*01a0*/  STL.64 [R1+0x50], R4 ;  /* 0x0000500401007387 */ /* 0x0001e20000100a00 */
[----:B-1----:R-:W-:Y:S01]  /*01b0*/  IMAD R3, R0, UR4, R3 ;  /* 0x0000000400037c24 */ /* 0x002fe2000f8e0203 */
[----:B------:R-:W1:Y:S02]  /*01c0*/  LDCU.64 UR4, c[0x0][0x358] ;  /* 0x00006b00ff0477ac */ /* 0x000e640008000a00 */
[----:B------:R0:W-:Y:S01]  /*01d0*/  STL.64 [R1+0x58], R4 ;  /* 0x0000580401007387 */ /* 0x0001e20000100a00 */
[----:B------:R-:W-:-:S03]  /*01e0*/  VIADD R3, R3, 0xffffffff ;  /* 0xffffffff03037836 */ /* 0x000fc60000000000 */
[----:B------:R0:W-:Y:S02]  /*01f0*/  STL.64 [R1+0x60], R4 ;  /* 0x0000600401007387 */ /* 0x0001e40000100a00 */
[----:B------:R-:W-:Y:S02]  /*0200*/  SHF.R.S32.HI R0, RZ, 0x1f, R3 ;  /* 0x0000001fff007819 */ /* 0x000fe40000011403 */
[----:B------:R0:W-:Y:S02]  /*0210*/  STL.64 [R1+0x68], R4 ;  /* 0x0000680401007387 */ /* 0x0001e40000100a00 */
[----:B------:R-:W-:Y:S02]  /*0220*/  LEA.HI R0, R0, R3, RZ, 0x6 ;  /* 0x0000000300007211 */ /* 0x000fe400078f30ff */
[----:B------:R0:W-:Y:S02]  /*0230*/  STL.64 [R1+0x70], R4 ;  /* 0x0000700401007387 */ /* 0x0001e40000100a00 */
[----:B------:R-:W-:-:S02]  /*0240*/  LOP3.LUT R2, R0, 0xffffffc0, RZ, 0xc0, !PT ;  /* 0xffffffc000027812 */ /* 0x000fc400078ec0ff */
[----:B------:R0:W-:Y:S02]  /*0250*/  STL.64 [R1+0x78], R4 ;  /* 0x0000780401007387 */ /* 0x0001e40000100a00 */
[----:B------:R-:W-:Y:S02]  /*0260*/  IADD3 R3, PT, PT, R3, 0x1, -R2 ;  /* 0x0000000103037810 */ /* 0x000fe40007ffe802 */
[----:B------:R-:W-:Y:S01]  /*0270*/  LEA.HI.SX32 R2, R0, 0x1, 0x1a ;  /* 0x0000000100027811 */ /* 0x000fe200078fd2ff */
[----:B------:R0:W-:Y:S01]  /*0280*/  STL.64 [R1+0x80], R4 ;  /* 0x0000800401007387 */ /* 0x0001e20000100a00 */
[----:B------:R-:W-:-:S03]  /*0290*/  IMAD.MOV.U32 R0, RZ, RZ, R1 ;  /* 0x000000ffff007224 */ /* 0x000fc600078e0001 */
[----:B------:R0:W-:Y:S04]  /*02a0*/  STL.64 [R1+0x88], R4 ;  /* 0x0000880401007387 */ /* 0x0001e80000100a00 */
        /* <DEDUP_REMOVED lines=15> */
[----:B------:R0:W-:Y:S04]  /*03a0*/  STL.64 [R1], R6 ;  /* 0x0000000601007387 */ /* 0x0001e80000100a00 */
[----:B------:R0:W-:Y:S04]  /*03b0*/  STL.64 [R1+0x8], R16 ;  /* 0x0000081001007387 */ /* 0x0001e80000100a00 */
[----:B------:R0:W-:Y:S04]  /*03c0*/  STL.64 [R1+0x10], R10 ;  /* 0x0000100a01007387 */ /* 0x0001e80000100a00 */
[----:B------:R0:W-:Y:S04]  /*03d0*/  STL.64 [R1+0x18], R12 ;  /* 0x0000180c01007387 */ /* 0x0001e80000100a00 */
[----:B------:R0:W-:Y:S04]  /*03e0*/  STL.64 [R1+0x20], R14 ;  /* 0x0000200e01007387 */ /* 0x0001e80000100a00 */
[----:B-1----:R0:W-:Y:S02]  /*03f0*/  STL.64 [R1+0x28], R2 ;  /* 0x0000280201007387 */ /* 0x0021e40000100a00 */
.L_x_12:
[----:B------:R-:W-:Y:S01]  /*0400*/  ISETP.NE.U32.AND P0, PT, R76, 0x1, PT ;  /* 0x000000014c00780c */ /* 0x000fe20003f05070 */
[----:B------:R-:W-:Y:S03]  /*0410*/  BSSY.RECONVERGENT B1, `(.L_x_1) ;  /* 0x000003c000017945 */ /* 0x000fe60003800200 */
[----:B------:R-:W-:-:S04]  /*0420*/  ISETP.NE.AND.EX P0, PT, R77, RZ, PT, P0 ;  /* 0x000000ff4d00720c */ /* 0x000fc80003f05300 */
[----:B0-----:R-:W-:Y:S02]  /*0430*/  SEL R15, R76, 0x2, P0 ;  /* 0x000000024c0f7807 */ /* 0x001fe40000000000 */
[----:B------:R-:W-:Y:S02]  /*0440*/  SEL R16, R77, RZ, P0 ;  /* 0x000000ff4d107207 */ /* 0x000fe40000000000 */
[----:B------:R-:W-:-:S13]  /*0450*/  ISETP.GT.AND P1, PT, R15, 0x42, PT ;  /* 0x000000420f00780c */ /* 0x000fda0003f24270 */
[----:B------:R-:W-:Y:S05]  /*0460*/  @P1 BRA `(.L_x_2) ;  /* 0x0000000000d81947 */ /* 0x000fea0003800000 */
[----:B------:R-:W-:-:S07]  /*0470*/  MOV R76, R15 ;  /* 0x0000000f004c7202 */ /* 0x000fce0000000f00 */
.L_x_7:
[----:B------:R-:W-:Y:S01]  /*0480*/  ISETP.GE.AND P0, PT, R76, 0x2, PT ;  /* 0x000000024c00780c */ /* 0x000fe20003f06270 */
[----:B------:R-:W-:-:S12]  /*0490*/  BSSY.RELIABLE B2, `(.L_x_3) ;  /* 0x0000019000027945 */ /* 0x000fd80003800100 */
[----:B------:R-:W-:Y:S05]  /*04a0*/  @!P0 BRA `(.L_x_4) ;  /* 0x00000000005c8947 */ /* 0x000fea0003800000 */
[----:B------:R-:W-:Y:S01]  /*04b0*/  IADD3 R5, PT, PT, R76, -0x1, RZ ;  /* 0xffffffff4c057810 */ /* 0x000fe20007ffe0ff */
[----:B------:R-:W0:Y:S03]  /*04c0*/  LDC.64 R6, c[0x0][0x380] ;  /* 0x0000e000ff067b82 */ /* 0x000e260000000a00 */
[----:B------:R-:W-:-:S05]  /*04d0*/  LEA R10, R5, R0, 0x2 ;  /* 0x00000000050a7211 */ /* 0x000fca00078e10ff */
[----:B------:R-:W2:Y:S01]  /*04e0*/  LDL R17, [R10] ;  /* 0x000000000a117983 */ /* 0x000ea20000100800 */
[----:B------:R-:W-:Y:S02]  /*04f0*/  IMAD.MOV.U32 R5, RZ, RZ, 0x1080 ;  /* 0x00001080ff057424 */ /* 0x000fe400078e00ff */
[----:B------:R-:W-:Y:S01]  /*0500*/  HFMA2 R4, -RZ, RZ, 0, 0 ;  /* 0x00000000ff047431 */ /* 0x000fe200000001ff */
[C---:B------:R-:W-:Y:S02]  /*0510*/  IADD3 R11, PT, PT, -R76.reuse, RZ, RZ ;  /* 0x000000ff4c0b7210 */ /* 0x040fe40007ffe1ff */
[----:B--2---:R-:W-:-:S05]  /*0520*/  LEA R12, R76, R17, 0x6 ;  /* 0x000000114c0c7211 */ /* 0x004fca00078e30ff */
[----:B0-----:R-:W-:-:S07]  /*0530*/  IMAD R12, R12, R5, -0x43081 ;  /* 0xfffbcf7f0c0c7424 */ /* 0x001fce00078e0205 */
.L_x_6:
[----:B------:R-:W-:-:S05]  /*0540*/  VIADD R13, R4, 0x1 ;  /* 0x00000001040d7836 */ /* 0x000fca0000000000 */
[----:B------:R-:W-:-:S05]  /*0550*/  LEA R14, R13, R0, 0x2 ;  /* 0x000000000d0e7211 */ /* 0x000fca00078e10ff */
[----:B------:R-:W2:Y:S02]  /*0560*/  LDL R5, [R14+-0x4] ;  /* 0xfffffc000e057983 */ /* 0x000ea40000100800 */
[----:B--2---:R-:W-:-:S05]  /*0570*/  IADD3 R5, PT, PT, R5, R12, RZ ;  /* 0x0000000c05057210 */ /* 0x004fca0007ffe0ff */
[----:B------:R-:W-:-:S06]  /*0580*/  IMAD.WIDE R4, R5, 0x4, R6 ;  /* 0x0000000405047825 */ /* 0x000fcc00078e0206 */
[----:B------:R-:W2:Y:S02]  /*0590*/  LDG.E R4, desc[UR4][R4.64] ;  /* 0x0000000404047981 */ /* 0x000ea4000c1e1900 */
[----:B--2---:R-:W-:-:S13]  /*05a0*/  ISETP.NE.AND P0, PT, R4, RZ, PT ;  /* 0x000000ff0400720c */ /* 0x004fda0003f05270 */
[----:B------:R-:W-:Y:S05]  /*05b0*/  @!P0 BREAK.RELIABLE B2 ;  /* 0x0000000000028942 */ /* 0x000fea0003800100 */
[----:B------:R-:W-:Y:S05]  /*05c0*/  @!P0 BRA `(.L_x_5) ;  /* 0x0000000000308947 */ /* 0x000fea0003800000 */
[----:B------:R-:W-:Y:S01]  /*05d0*/  IADD3 R11, PT, PT, R11, 0x1, RZ ;  /* 0x000000010b0b7810 */ /* 0x000fe20007ffe0ff */
[----:B------:R-:W-:Y:S01]  /*05e0*/  IMAD.MOV.U32 R4, RZ, RZ, R13 ;  /* 0x000000ffff047224 */ /* 0x000fe200078e000d */
[----:B------:R-:W-:Y:S02]  /*05f0*/  IADD3 R12, PT, PT, R12, 0x40, RZ ;  /* 0x000000400c0c7810 */ /* 0x000fe40007ffe0ff */
[----:B------:R-:W-:-:S13]  /*0600*/  ISETP.NE.AND P0, PT, R11, -0x1, PT ;  /* 0xffffffff0b00780c */ /* 0x000fda0003f05270 */
[----:B------:R-:W-:Y:S05]  /*0610*/  @P0 BRA `(.L_x_6) ;  /* 0xfffffffc00c80947 */ /* 0x000fea000383ffff */
.L_x_4:
[----:B------:R-:W-:Y:S05]  /*0620*/  BSYNC.RELIABLE B2 ;  /* 0x0000000000027941 */ /* 0x000fea0003800100 */
.L_x_3:
[----:B------:R-:W-:-:S04]  /*0630*/  IADD3 R76, PT, PT, R76, 0x1, RZ ;  /* 0x000000014c4c7810 */ /* 0x000fc80007ffe0ff */
[----:B------:R-:W-:-:S13]  /*0640*/  ISETP.NE.AND P0, PT, R76, 0x43, PT ;  /* 0x000000434c00780c */ /* 0x000fda0003f05270 */
[----:B------:R-:W-:Y:S05]  /*0650*/  @P0 BRA `(.L_x_7) ;  /* 0xfffffffc00880947 */ /* 0x000fea000383ffff */
[----:B------:R-:W-:Y:S01]  /*0660*/  MOV R76, R15 ;  /* 0x0000000f004c7202 */ /* 0x000fe20000000f00 */
[----:B------:R-:W-:Y:S01]  /*0670*/  IMAD.MOV.U32 R77, RZ, RZ, R16 ;  /* 0x000000ffff4d7224 */ /* 0x000fe200078e0010 */
[----:B------:R-:W-:Y:S06]  /*0680*/  BRA `(.L_x_2) ;  /* 0x0000000000507947 */ /* 0x000fec0003800000 */
.L_x_5:
[----:B------:R-:W-:Y:S01]  /*0690*/  IADD3 R5, PT, PT, R17, 0x1, RZ ;  /* 0x0000000111057810 */ /* 0x000fe20007ffe0ff */
[----:B------:R-:W-:-:S03]  /*06a0*/  HFMA2 R77, -RZ, RZ, 0, 0 ;  /* 0x00000000ff4d7431 */ /* 0x000fc600000001ff */
[----:B------:R-:W-:Y:S01]  /*06b0*/  ISETP.NE.AND P0, PT, R5, 0x41, PT ;  /* 0x000000410500780c */ /* 0x000fe20003f05270 */
[----:B------:R0:W-:-:S12]  /*06c0*/  STL [R10], R5 ;  /* 0x000000050a007387 */ /* 0x0001d80000100800 */
[----:B0-----:R-:W-:Y:S05]  /*06d0*/  @P0 BRA `(.L_x_2) ;  /* 0x00000000003c0947 */ /* 0x001fea0003800000 */
[----:B------:R-:W-:Y:S01]  /*06e0*/  LEA R6, R76, R1, 0x2 ;  /* 0x000000014c067211 */ /* 0x000fe200078e10ff */
[----:B------:R-:W-:Y:S04]  /*06f0*/  BSSY.RECONVERGENT B3, `(.L_x_2) ;  /* 0x000000d000037945 */ /* 0x000fe80003800200 */
[----:B------:R-:W-:-:S07]  /*0700*/  VIADD R6, R6, 0xfffffffc ;  /* 0xfffffffc06067836 */ /* 0x000fce0000000000 */
.L_x_8:
[----:B------:R-:W-:Y:S02]  /*0710*/  MOV R7, 0x1 ;  /* 0x0000000100077802 */ /* 0x000fe40000000f00 */
[----:B------:R-:W-:-:S03]  /*0720*/  LEA R5, R76, R1, 0x2 ;  /* 0x000000014c057211 */ /* 0x000fc600078e10ff */
[----:B------:R0:W-:Y:S04]  /*0730*/  STL [R6], R7 ;  /* 0x0000000706007387 */ /* 0x0001e80000100800 */
[----:B------:R-:W2:Y:S01]  /*0740*/  LDL R4, [R5+-0x8] ;  /* 0xfffff80005047983 */ /* 0x000ea20000100800 */
[----:B------:R-:W-:-:S04]  /*0750*/  IADD3 R76, P1, PT, R76, -0x1, RZ ;  /* 0xffffffff4c4c7810 */ /* 0x000fc80007f3e0ff */
[----:B------:R-:W-:Y:S01]  /*0760*/  IADD3.X R77, PT, PT, R77, -0x1, RZ, P1, !PT ;  /* 0xffffffff4d4d7810 */ /* 0x000fe20000ffe4ff */
[----:B0-----:R-:W-:Y:S01]  /*0770*/  VIADD R6, R5, 0xfffffff8 ;  /* 0xfffffff805067836 */ /* 0x001fe20000000000 */
[----:B--2---:R-:W-:-:S04]  /*0780*/  IADD3 R4, PT, PT, R4, 0x1, RZ ;  /* 0x0000000104047810 */ /* 0x004fc80007ffe0ff */
[----:B------:R-:W-:Y:S01]  /*0790*/  ISETP.NE.AND P0, PT, R4, 0x41, PT ;  /* 0x000000410400780c */ /* 0x000fe20003f05270 */
[----:B------:R0:W-:-:S12]  /*07a0*/  STL [R5+-0x8], R4 ;  /* 0xfffff80405007387 */ /* 0x0001d80000100800 */
[----:B0-----:R-:W-:Y:S05]  /*07b0*/  @!P0 BRA `(.L_x_8) ;  /* 0xfffffffc00d48947 */ /* 0x001fea000383ffff */
[----:B------:R-:W-:Y:S05]  /*07c0*/  BSYNC.RECONVERGENT B3 ;  /* 0x0000000000037941 */ /* 0x000fea0003800200 */
.L_x_2:
[----:B------:R-:W-:Y:S05]  /*07d0*/  BSYNC.RECONVERGENT B1 ;  /* 0x0000000000017941 */ /* 0x000fea0003800200 */
.L_x_1:
[----:B------:R-:W-:Y:S01]  /*07e0*/  ISETP.NE.U32.AND P0, PT, R76, 0x42, PT ;  /* 0x000000424c00780c */ /* 0x000fe20003f05070 */
[----:B------:R-:W-:Y:S03]  /*07f0*/  BSSY.RECONVERGENT B1, `(.L_x_9) ;  /* 0x00001ab000017945 */ /* 0x000fe60003800200 */
[----:B------:R-:W-:-:S13]  /*0800*/  ISETP.NE.AND.EX P0, PT, R77, RZ, PT, P0 ;  /* 0x000000ff4d00720c */ /* 0x000fda0003f05300 */
[----:B------:R-:W-:Y:S05]  /*0810*/  @P0 BRA `(.L_x_10) ;  /* 0x0000001800a00947 */ /* 0x000fea0003800000 */
[----:B------:R-:W2:Y:S01]  /*0820*/  LDL.64 R10, [R1+0x100] ;  /* 0x00010000010a7983 */ /* 0x000ea20000100a00 */
[----:B------:R-:W0:Y:S03]  /*0830*/  LDC.64 R6, c[0x0][0x380] ;  /* 0x0000e000ff067b82 */ /* 0x000e260000000a00 */
[----:B------:R-:W2:Y:S02]  /*0840*/  LDL.64 R4, [R1] ;  /* 0x0000000001047983 */ /* 0x000ea40000100a00 */
[----:B--2---:R-:W-:-:S05]  /*0850*/  IMAD R12, R11, 0x1080, R4 ;  /* 0x000010800b0c7824 */ /* 0x004fca00078e0204 */
[----:B------:R-:W-:-:S05]  /*0860*/  IADD3 R13, PT, PT, R12, 0x10c0f7f, RZ ;  /* 0x010c0f7f0c0d7810 */ /* 0x000fca0007ffe0ff */
[----:B0-----:R-:W-:-:S06]  /*0870*/  IMAD.WIDE R12, R13, 0x4, R6 ;  /* 0x000000040d0c7825 */ /* 0x001fcc00078e0206 */
[----:B------:R-:W2:Y:S02]  /*0880*/  LDG.E R12, desc[UR4][R12.64] ;  /* 0x000000040c0c7981 */ /* 0x000ea4000c1e1900 */
[----:B--2---:R-:W-:-:S13]  /*0890*/  ISETP.NE.AND P0, PT, R12, RZ, PT ;  /* 0x000000ff0c00720c */ /* 0x004fda0003f05270 */
[----:B------:R-:W-:Y:S05]  /*08a0*/  @!P0 BRA `(.L_x_10) ;  /* 0x00000018007c8947 */ /* 0x000fea0003800000 */
[----:B------:R-:W-:-:S05]  /*08b0*/  IMAD R12, R11, 0x1080, R5 ;  /* 0x000010800b0c7824 */ /* 0x000fca00078e0205 */
[----:B------:R-:W-:-:S05]  /*08c0*/  IADD3 R13, PT, PT, R12, 0x10c0fbf, RZ ;  /* 0x010c0fbf0c0d7810 */ /* 0x000fca0007ffe0ff */
[----:B------:R-:W-:-:S06]  /*08d0*/  IMAD.WIDE R12, R13, 0x4, R6 ;  /* 0x000000040d0c7825 */ /* 0x000fcc00078e0206 */
[----:B------:R-:W2:Y:S02]  /*08e0*/  LDG.E R12, desc[UR4][R12.64] ;  /* 0x000000040c0c7981 */ /* 0x000ea4000c1e1900 */
[----:B--2---:R-:W-:-:S13]  /*08f0*/  ISETP.NE.AND P0, PT, R12, RZ, PT ;  /* 0x000000ff0c00720c */ /* 0x004fda0003f05270 */
[----:B------:R-:W-:Y:S05]  /*0900*/  @!P0 BRA `(.L_x_10) ;  /* 0x0000001800648947 */ /* 0x000fea0003800000 */
[----:B------:R-:W2:Y:S02]  /*0910*/  LDL.64 R12, [R1+0x8] ;  /* 0x00000800010c7983 */ /* 0x000ea40000100a00 */
[----:B--2---:R-:W-:-:S05]  /*0920*/  IMAD R14, R11, 0x1080, R12 ;  /* 0x000010800b0e7824 */ /* 0x004fca00078e020c */
[----:B------:R-:W-:-:S05]  /*0930*/  IADD3 R15, PT, PT, R14, 0x10c0fff, RZ ;  /* 0x010c0fff0e0f7810 */ /* 0x000fca0007ffe0ff */
[----:B------:R-:W-:-:S06]  /*0940*/  IMAD.WIDE R14, R15, 0x4, R6 ;  /* 0x000000040f0e7825 */ /* 0x000fcc00078e0206 */
[----:B------:R-:W2:Y:S02]  /*0950*/  LDG.E R14, desc[UR4][R14.64] ;  /* 0x000000040e0e7981 */ /* 0x000ea4000c1e1900 */
[----:B--2---:R-:W-:-:S13]  /*0960*/  ISETP.NE.AND P0, PT, R14, RZ, PT ;  /* 0x000000ff0e00720c */ /* 0x004fda0003f05270 */
[----:B------:R-:W-:Y:S05]  /*0970*/  @!P0 BRA `(.L_x_10) ;  /* 0x0000001800488947 */ /* 0x000fea0003800000 */
[----:B------:R-:W-:-:S04]  /*0980*/  IMAD R14, R11, 0x1080, R13 ;  /* 0x000010800b0e7824 */ /* 0x000fc800078e020d */
[----:B------:R-:W-:-:S04]  /*0990*/  VIADD R15, R14, 0x10c103f ;  /* 0x010c103f0e0f7836 */ /* 0x000fc80000000000 */
        /* <DEDUP_REMOVED lines=399> */
[----:B------:R-:W-:Y:S05]  /*2290*/  @P0 BRA `(.L_x_11) ;  /* 0x0000000400580947 */ /* 0x000fea0003800000 */
.L_x_10:
[----:B------:R-:W-:Y:S05]  /*22a0*/  BSYNC.RECONVERGENT B1 ;  /* 0x0000000000017941 */ /* 0x000fea0003800200 */
.L_x_9:
[----:B------:R-:W2:Y:S01]  /*22b0*/  LDL.64 R4, [R1+0x28] ;  /* 0x0000280001047983 */ /* 0x000ea20000100a00 */
[----:B------:R-:W-:-:S04]  /*22c0*/  IADD3 R8, P1, PT, R8, 0x1, RZ ;  /* 0x0000000108087810 */ /* 0x000fc80007f3e0ff */
[----:B------:R-:W-:Y:S02]  /*22d0*/  IADD3.X R9, PT, PT, RZ, R9, RZ, P1, !PT ;  /* 0x00000009ff097210 */ /* 0x000fe40000ffe4ff */
[----:B--2---:R-:W-:Y:S02]  /*22e0*/  ISETP.NE.AND P0, PT, R4, R2, PT ;  /* 0x000000020400720c */ /* 0x004fe40003f05270 */
[----:B------:R-:W-:-:S13]  /*22f0*/  ISETP.EQ.AND P2, PT, R5, R3, PT ;  /* 0x000000030500720c */ /* 0x000fda0003f42270 */
[----:B------:R-:W-:Y:S05]  /*2300*/  @!P0 BRA P2, `(.L_x_12) ;  /* 0xffffffe0003c8947 */ /* 0x000fea000103ffff */
[----:B------:R-:W-:Y:S05]  /*2310*/  BSYNC.RECONVERGENT B0 ;  /* 0x0000000000007941 */ /* 0x000fea0003800200 */
.L_x_0:
[----:B------:R-:W0:Y:S01]  /*2320*/  S2R R0, SR_TID.X ;  /* 0x0000000000007919 */ /* 0x000e220000002100 */
[----:B------:R-:W0:Y:S01]  /*2330*/  S2UR UR6, SR_CTAID.X ;  /* 0x00000000000679c3 */ /* 0x000e220000002500 */
[----:B------:R-:W-:-:S07]  /*2340*/  MOV R13, 0xffffffff ;  /* 0xffffffff000d7802 */ /* 0x000fce0000000f00 */
[----:B------:R-:W0:Y:S08]  /*2350*/  LDC R7, c[0x0][0x360] ;  /* 0x0000d800ff077b82 */ /* 0x000e300000000800 */
[----:B------:R-:W1:Y:S08]  /*2360*/  LDC.64 R2, c[0x0][0x388] ;  /* 0x0000e200ff027b82 */ /* 0x000e700000000a00 */
[----:B------:R-:W2:Y:S01]  /*2370*/  LDC.64 R4, c[0x0][0x390] ;  /* 0x0000e400ff047b82 */ /* 0x000ea20000000a00 */
[----:B0-----:R-:W-:-:S04]  /*2380*/  IMAD R7, R7, UR6, R0 ;  /* 0x0000000607077c24 */ /* 0x001fc8000f8e0200 */
[----:B------:R-:W-:-:S04]  /*2390*/  IMAD R11, R7, 0x42, RZ ;  /* 0x00000042070b7824 */ /* 0x000fc800078e02ff */
[----:B-1----:R-:W-:-:S05]  /*23a0*/  IMAD.WIDE R2, R11, 0x4, R2 ;  /* 0x000000040b027825 */ /* 0x002fca00078e0202 */
[----:B------:R-:W-:Y:S01]  /*23b0*/  STG.E desc[UR4][R2.64], R13 ;  /* 0x0000000d02007986 */ /* 0x000fe2000c101904 */
[----:B--2---:R-:W-:-:S03]  /*23c0*/  IMAD.WIDE R4, R7, 0x8, R4 ;  /* 0x0000000807047825 */ /* 0x004fc600078e0204 */
[----:B------:R-:W-:Y:S04]  /*23d0*/  STG.E desc[UR4][R2.64+0x4], R13 ;  /* 0x0000040d02007986 */ /* 0x000fe8000c101904 */
        /* <DEDUP_REMOVED lines=64> */
[----:B------:R-:W-:Y:S01]  /*27e0*/  STG.E.64 desc[UR4][R4.64], R8 ;  /* 0x0000000804007986 */ /* 0x000fe2000c101b04 */
[----:B------:R-:W-:Y:S05]  /*27f0*/  EXIT ;  /* 0x000000000000794d */ /* 0x000fea0003800000 */
.L_x_11:
[----:B------:R-:W0:Y:S01]  /*2800*/  S2R R0, SR_TID.X ;  /* 0x0000000000007919 */ /* 0x000e220000002100 */
[----:B------:R-:W0:Y:S08]  /*2810*/  S2UR UR6, SR_CTAID.X ;  /* 0x00000000000679c3 */ /* 0x000e300000002500 */
[----:B------:R-:W0:Y:S08]  /*2820*/  LDC R7, c[0x0][0x360] ;  /* 0x0000d800ff077b82 */ /* 0x000e300000000800 */
[----:B------:R-:W1:Y:S01]  /*2830*/  LDC.64 R2, c[0x0][0x388] ;  /* 0x0000e200ff027b82 */ /* 0x000e620000000a00 */
[----:B0-----:R-:W-:-:S04]  /*2840*/  IMAD R7, R7, UR6, R0 ;  /* 0x0000000607077c24 */ /* 0x001fc8000f8e0200 */
[----:B------:R-:W-:-:S04]  /*2850*/  IMAD R75, R7, 0x42, RZ ;  /* 0x00000042074b7824 */ /* 0x000fc800078e02ff */
[----:B-1----:R-:W-:-:S05]  /*2860*/  IMAD.WIDE R2, R75, 0x4, R2 ;  /* 0x000000044b027825 */ /* 0x002fca00078e0202 */
[----:B------:R-:W-:Y:S04]  /*2870*/  STG.E desc[UR4][R2.64], R4 ;  /* 0x0000000402007986 */ /* 0x000fe8000c101904 */
[----:B------:R0:W-:Y:S04]  /*2880*/  STG.E desc[UR4][R2.64+0x4], R5 ;  /* 0x0000040502007986 */ /* 0x0001e8000c101904 */
[----:B------:R-:W-:Y:S04]  /*2890*/  STG.E desc[UR4][R2.64+0x8], R12 ;  /* 0x0000080c02007986 */ /* 0x000fe8000c101904 */
[----:B------:R-:W-:Y:S01]  /*28a0*/  STG.E desc[UR4][R2.64+0xc], R13 ;  /* 0x00000c0d02007986 */ /* 0x000fe2000c101904 */
[----:B0-----:R-:W0:Y:S03]  /*28b0*/  LDC.64 R4, c[0x0][0x390] ;  /* 0x0000e400ff047b82 */ /* 0x001e260000000a00 */
[----:B------:R-:W-:Y:S04]  /*28c0*/  STG.E desc[UR4][R2.64+0x10], R14 ;  /* 0x0000100e02007986 */ /* 0x000fe8000c101904 */
[----:B------:R-:W-:Y:S04]  /*28d0*/  STG.E desc[UR4][R2.64+0x14], R15 ;  /* 0x0000140f02007986 */ /* 0x000fe8000c101904 */
[----:B------:R-:W-:Y:S04]  /*28e0*/  STG.E desc[UR4][R2.64+0x18], R16 ;  /* 0x0000181002007986 */ /* 0x000fe8000c101904 */
[----:B------:R-:W-:Y:S04]  /*28f0*/  STG.E desc[UR4][R2.64+0x1c], R17 ;  /* 0x00001c1102007986 */ /* 0x000fe8000c101904 */
[----:B------:R-:W-:Y:S04]  /*2900*/  STG.E desc[UR4][R2.64+0x20], R18 ;  /* 0x0000201202007986 */ /* 0x000fe8000c101904 */
[----:B------:R-:W-:Y:S01]  /*2910*/  STG.E desc[UR4][R2.64+0x24], R19 ;  /* 0x0000241302007986 */ /* 0x000fe2000c101904 */
[----:B0-----:R-:W-:-:S03]  /*2920*/  IMAD.WIDE R4, R7, 0x8, R4 ;  /* 0x0000000807047825 */ /* 0x001fc600078e0204 */
        /* <DEDUP_REMOVED lines=58> */
.L_x_13:
[----:B------:R-:W-:-:S00]  /*2cd0*/  BRA `(.L_x_13) ;  /* 0xfffffffc00fc7947 */ /* 0x000fc0000383ffff */
[----:B------:R-:W-:-:S00]  /*2ce0*/  NOP ;  /* 0x0000000000007918 */ /* 0x000fc00000000000 */
        /* <DEDUP_REMOVED lines=9> */
.L_x_14:


//--------------------- .nv.shared.reserved.0     --------------------------
	.section	.nv.shared.reserved.0,"aw",@nobits
	.weak		__nv_reservedSMEM_offset_0_alias
	.size		__nv_reservedSMEM_offset_0_alias, 0, 64
	.other		__nv_reservedSMEM_offset_0_alias,@"STO_CUDA_RESERVED_SHARED STV_DEFAULT"
__nv_reservedSMEM_offset_0_alias:
	.zero		0
	.zero		64


//--------------------- .nv.constant0._Z8searcherPKiPiPm --------------------------
	.section	.nv.constant0._Z8searcherPKiPiPm,"a",@progbits
	.sectionflags	@""
	.align	4
.nv.constant0._Z8searcherPKiPiPm:
	.zero		920


//--------------------- SYMBOLS --------------------------

	.type		.nv.reservedSmem.offset0,@object
	.size		.nv.reservedSmem.offset0,0x4
